	.headerflags	@"EF_CUDA_TEXMODE_UNIFIED EF_CUDA_64BIT_ADDRESS EF_CUDA_ACCELERATORS EF_CUDA_SM90 EF_CUDA_VIRTUAL_SM(EF_CUDA_SM90)"
	.elftype	@"ET_EXEC"


//--------------------- .nv.info                  --------------------------
	.section	.nv.info,"",@"SHT_CUDA_INFO"
	.align	4


	//----- nvinfo : EIATTR_REGCOUNT
	.align		4
        /*0000*/ 	.byte	0x04, 0x2f
        /*0002*/ 	.short	(.L_3 - .L_2)
	.align		4
.L_2:
        /*0004*/ 	.word	index@(triton_poi_fused__native_batch_norm_legit_no_training_relu_72)
        /*0008*/ 	.word	0x00000016


	//----- nvinfo : EIATTR_MIN_STACK_SIZE
	.align		4
.L_3:
        /*000c*/ 	.byte	0x04, 0x12
        /*000e*/ 	.short	(.L_5 - .L_4)
	.align		4
.L_4:
        /*0010*/ 	.word	index@(triton_poi_fused__native_batch_norm_legit_no_training_relu_72)
        /*0014*/ 	.word	0x00000000


	//----- nvinfo : EIATTR_FRAME_SIZE
	.align		4
.L_5:
        /*0018*/ 	.byte	0x04, 0x11
        /*001a*/ 	.short	(.L_7 - .L_6)
	.align		4
.L_6:
        /*001c*/ 	.word	index@(triton_poi_fused__native_batch_norm_legit_no_training_relu_72)
        /*0020*/ 	.word	0x00000000


	//----- nvinfo : EIATTR_MIN_STACK_SIZE
	.align		4
.L_7:
        /*0024*/ 	.byte	0x04, 0x12
        /*0026*/ 	.short	(.L_9 - .L_8)
	.align		4
.L_8:
        /*0028*/ 	.word	index@(triton_poi_fused__native_batch_norm_legit_no_training_relu_72)
        /*002c*/ 	.word	0x00000000
.L_9:


//--------------------- .nv.info.triton_poi_fused__native_batch_norm_legit_no_training_relu_72 --------------------------
	.section	.nv.info.triton_poi_fused__native_batch_norm_legit_no_training_relu_72,"",@"SHT_CUDA_INFO"
	.sectionflags	@""
	.align	4


	//----- nvinfo : EIATTR_CUDA_API_VERSION
	.align		4
        /*0000*/ 	.byte	0x04, 0x37
        /*0002*/ 	.short	(.L_11 - .L_10)
.L_10:
        /*0004*/ 	.word	0x0000007c


	//----- nvinfo : EIATTR_KPARAM_INFO
	.align		4
.L_11:
        /*0008*/ 	.byte	0x04, 0x17
        /*000a*/ 	.short	(.L_13 - .L_12)
.L_12:
        /*000c*/ 	.word	0x00000000
        /*0010*/ 	.short	0x0006
        /*0012*/ 	.short	0x0030
        /*0014*/ 	.byte	0x00, 0xf0, 0x11, 0x00


	//----- nvinfo : EIATTR_KPARAM_INFO
	.align		4
.L_13:
        /*0018*/ 	.byte	0x04, 0x17
        /*001a*/ 	.short	(.L_15 - .L_14)
.L_14:
        /*001c*/ 	.word	0x00000000
        /*0020*/ 	.short	0x0005
        /*0022*/ 	.short	0x0028
        /*0024*/ 	.byte	0x00, 0xf4, 0x21, 0x00


	//----- nvinfo : EIATTR_KPARAM_INFO
	.align		4
.L_15:
        /*0028*/ 	.byte	0x04, 0x17
        /*002a*/ 	.short	(.L_17 - .L_16)
.L_16:
        /*002c*/ 	.word	0x00000000
        /*0030*/ 	.short	0x0004
        /*0032*/ 	.short	0x0020
        /*0034*/ 	.byte	0x00, 0xf4, 0x21, 0x00


	//----- nvinfo : EIATTR_KPARAM_INFO
	.align		4
.L_17:
        /*0038*/ 	.byte	0x04, 0x17
        /*003a*/ 	.short	(.L_19 - .L_18)
.L_18:
        /*003c*/ 	.word	0x00000000
        /*0040*/ 	.short	0x0003
        /*0042*/ 	.short	0x0018
        /*0044*/ 	.byte	0x00, 0xf4, 0x21, 0x00


	//----- nvinfo : EIATTR_KPARAM_INFO
	.align		4
.L_19:
        /*0048*/ 	.byte	0x04, 0x17
        /*004a*/ 	.short	(.L_21 - .L_20)
.L_20:
        /*004c*/ 	.word	0x00000000
        /*0050*/ 	.short	0x0002
        /*0052*/ 	.short	0x0010
        /*0054*/ 	.byte	0x00, 0xf4, 0x21, 0x00


	//----- nvinfo : EIATTR_KPARAM_INFO
	.align		4
.L_21:
        /*0058*/ 	.byte	0x04, 0x17
        /*005a*/ 	.short	(.L_23 - .L_22)
.L_22:
        /*005c*/ 	.word	0x00000000
        /*0060*/ 	.short	0x0001
        /*0062*/ 	.short	0x0008
        /*0064*/ 	.byte	0x00, 0xf4, 0x21, 0x00


	//----- nvinfo : EIATTR_KPARAM_INFO
	.align		4
.L_23:
        /*0068*/ 	.byte	0x04, 0x17
        /*006a*/ 	.short	(.L_25 - .L_24)
.L_24:
        /*006c*/ 	.word	0x00000000
        /*0070*/ 	.short	0x0000
        /*0072*/ 	.short	0x0000
        /*0074*/ 	.byte	0x00, 0xf4, 0x21, 0x00


	//----- nvinfo : EIATTR_SPARSE_MMA_MASK
	.align		4
.L_25:
        /*0078*/ 	.byte	0x03, 0x50
        /*007a*/ 	.short	0x0000


	//----- nvinfo : EIATTR_MAXREG_COUNT
	.align		4
        /*007c*/ 	.byte	0x03, 0x1b
        /*007e*/ 	.short	0x00ff


	//----- nvinfo : EIATTR_EXIT_INSTR_OFFSETS
	.align		4
        /*0080*/ 	.byte	0x04, 0x1c
        /*0082*/ 	.short	(.L_27 - .L_26)


	//   ....[0]....
.L_26:
        /*0084*/ 	.word	0x00000490


	//   ....[1]....
        /*0088*/ 	.word	0x000004b0


	//----- nvinfo : EIATTR_REQNTID
	.align		4
.L_27:
        /*008c*/ 	.byte	0x04, 0x10
        /*008e*/ 	.short	(.L_29 - .L_28)
.L_28:
        /*0090*/ 	.word	0x00000100
        /*0094*/ 	.word	0x00000001
        /*0098*/ 	.word	0x00000001


	//----- nvinfo : EIATTR_CBANK_PARAM_SIZE
	.align		4
.L_29:
        /*009c*/ 	.byte	0x03, 0x19
        /*009e*/ 	.short	0x0034


	//----- nvinfo : EIATTR_PARAM_CBANK
	.align		4
        /*00a0*/ 	.byte	0x04, 0x0a
        /*00a2*/ 	.short	(.L_31 - .L_30)
	.align		4
.L_30:
        /*00a4*/ 	.word	index@(.nv.constant0.triton_poi_fused__native_batch_norm_legit_no_training_relu_72)
        /*00a8*/ 	.short	0x0210
        /*00aa*/ 	.short	0x0034


	//----- nvinfo : EIATTR_SW_WAR
	.align		4
.L_31:
        /*00ac*/ 	.byte	0x04, 0x36
        /*00ae*/ 	.short	(.L_33 - .L_32)
.L_32:
        /*00b0*/ 	.word	0x00000008
.L_33:


//--------------------- .nv.callgraph             --------------------------
	.section	.nv.callgraph,"",@"SHT_CUDA_CALLGRAPH"
	.align	4
	.sectionentsize	8
	.align		4
        /*0000*/ 	.word	0x00000000
	.align		4
        /*0004*/ 	.word	0xffffffff
	.align		4
        /*0008*/ 	.word	0x00000000
	.align		4
        /*000c*/ 	.word	0xfffffffe
	.align		4
        /*0010*/ 	.word	0x00000000
	.align		4
        /*0014*/ 	.word	0xfffffffd
	.align		4
        /*0018*/ 	.word	0x00000000
	.align		4
        /*001c*/ 	.word	0xfffffffc


//--------------------- .nv.constant4             --------------------------
	.section	.nv.constant4,"a",@progbits
	.align	8
	.align		8
.nv.constant4:
        /*0000*/ 	.dword	_$_str
	.align		8
        /*0008*/ 	.dword	_$_str_$_2


//--------------------- .text.triton_poi_fused__native_batch_norm_legit_no_training_relu_72 --------------------------
	.section	.text.triton_poi_fused__native_batch_norm_legit_no_training_relu_72,"ax",@progbits
	.align	128
        .global         triton_poi_fused__native_batch_norm_legit_no_training_relu_72
        .type           triton_poi_fused__native_batch_norm_legit_no_training_relu_72,@function
        .size           triton_poi_fused__native_batch_norm_legit_no_training_relu_72,(.L_x_1 - triton_poi_fused__native_batch_norm_legit_no_training_relu_72)
        .other          triton_poi_fused__native_batch_norm_legit_no_training_relu_72,@"STO_CUDA_ENTRY STV_DEFAULT"
triton_poi_fused__native_batch_norm_legit_no_training_relu_72:
.text.triton_poi_fused__native_batch_norm_legit_no_training_relu_72:
[----:B------:R-:W0:Y:S01]  /*0000*/  LDC R1, c[0x0][0x28] ;  /* 0x00000a00ff017b82 */ /* 0x000e220000000800 */
[----:B------:R-:W1:Y:S07]  /*0010*/  S2R R0, SR_TID.X ;  /* 0x0000000000007919 */ /* 0x000e6e0000002100 */
[----:B------:R-:W2:Y:S01]  /*0020*/  LDC.64 R8, c[0x0][0x220] ;  /* 0x00008800ff087b82 */ /* 0x000ea20000000a00 */
[----:B------:R-:W-:Y:S01]  /*0030*/  ULDC.64 UR4, c[0x0][0x208] ;  /* 0x0000820000047ab9 */ /* 0x000fe20000000a00 */
[----:B------:R-:W3:Y:S06]  /*0040*/  S2R R5, SR_CTAID.X ;  /* 0x0000000000057919 */ /* 0x000eec0000002500 */
[----:B------:R-:W4:Y:S08]  /*0050*/  LDC.64 R14, c[0x0][0x218] ;  /* 0x00008600ff0e7b82 */ /* 0x000f300000000a00 */
[----:B------:R-:W5:Y:S08]  /*0060*/  LDC.64 R12, c[0x0][0x210] ;  /* 0x00008400ff0c7b82 */ /* 0x000f700000000a00 */
[----:B------:R-:W4:Y:S01]  /*0070*/  LDC.64 R16, c[0x0][0x228] ;  /* 0x00008a00ff107b82 */ /* 0x000f220000000a00 */
[----:B-1----:R-:W-:-:S07]  /*0080*/  SHF.L.U32 R0, R0, 0x1, RZ ;  /* 0x0000000100007819 */ /* 0x002fce00000006ff */
[----:B------:R-:W1:Y:S01]  /*0090*/  LDC.64 R18, c[0x0][0x230] ;  /* 0x00008c00ff127b82 */ /* 0x000e620000000a00 */
[----:B---3--:R-:W-:Y:S02]  /*00a0*/  SHF.R.S32.HI R3, RZ, 0x16, R5 ;  /* 0x00000016ff037819 */ /* 0x008fe40000011405 */
[----:B------:R-:W-:Y:S02]  /*00b0*/  LOP3.LUT R0, R0, 0x1fe, RZ, 0xc0, !PT ;  /* 0x000001fe00007812 */ /* 0x000fe400078ec0ff */
[----:B------:R-:W-:Y:S02]  /*00c0*/  SGXT R3, R3, 0x1 ;  /* 0x000000010303781a */ /* 0x000fe40000000200 */
[----:B------:R-:W-:-:S04]  /*00d0*/  LEA R0, R5, R0, 0x9 ;  /* 0x0000000005007211 */ /* 0x000fc800078e48ff */
[----:B------:R-:W-:Y:S02]  /*00e0*/  LEA.HI R3, R3, R0, RZ, 0x8 ;  /* 0x0000000003037211 */ /* 0x000fe400078f40ff */
[----:B------:R-:W-:Y:S02]  /*00f0*/  ISETP.GE.AND P0, PT, R0, 0x46800, PT ;  /* 0x000468000000780c */ /* 0x000fe40003f06270 */
[----:B------:R-:W-:-:S05]  /*0100*/  SHF.R.S32.HI R3, RZ, 0x8, R3 ;  /* 0x00000008ff037819 */ /* 0x000fca0000011403 */
[----:B------:R-:W-:-:S05]  /*0110*/  IMAD.HI R2, R3, 0x3a196b1f, RZ ;  /* 0x3a196b1f03027827 */ /* 0x000fca00078e02ff */
[----:B------:R-:W-:-:S04]  /*0120*/  SHF.R.U32.HI R5, RZ, 0x1f, R2 ;  /* 0x0000001fff057819 */ /* 0x000fc80000011602 */
[----:B------:R-:W-:Y:S02]  /*0130*/  LEA.HI.SX32 R2, R2, R5, 0x1a ;  /* 0x0000000502027211 */ /* 0x000fe400078fd2ff */
[----:B------:R-:W-:-:S03]  /*0140*/  CS2R R4, SRZ ;  /* 0x0000000000047805 */ /* 0x000fc6000001ff00 */
[----:B------:R-:W-:-:S04]  /*0150*/  IMAD R11, R2, -0x11a, R3 ;  /* 0xfffffee6020b7824 */ /* 0x000fc800078e0203 */
[----:B--2---:R-:W-:-:S05]  /*0160*/  IMAD.WIDE R8, R11, 0x4, R8 ;  /* 0x000000040b087825 */ /* 0x004fca00078e0208 */
[----:B------:R-:W2:Y:S04]  /*0170*/  @!P0 LDG.E.EL R4, desc[UR4][R8.64] ;  /* 0x0000000408048981 */ /* 0x000ea8000c2e1900 */
[----:B------:R3:W2:Y:S01]  /*0180*/  @!P0 LDG.E.EL R5, desc[UR4][R8.64] ;  /* 0x0000000408058981 */ /* 0x0006a2000c2e1900 */
[----:B------:R-:W-:Y:S02]  /*0190*/  CS2R R6, SRZ ;  /* 0x0000000000067805 */ /* 0x000fe4000001ff00 */
[----:B------:R-:W-:Y:S01]  /*01a0*/  CS2R R2, SRZ ;  /* 0x0000000000027805 */ /* 0x000fe2000001ff00 */
[----:B----4-:R-:W-:-:S04]  /*01b0*/  IMAD.WIDE R14, R11, 0x4, R14 ;  /* 0x000000040b0e7825 */ /* 0x010fc800078e020e */
[----:B-----5:R-:W-:Y:S01]  /*01c0*/  IMAD.WIDE R12, R0, 0x4, R12 ;  /* 0x00000004000c7825 */ /* 0x020fe200078e020c */
[----:B------:R-:W4:Y:S01]  /*01d0*/  @!P0 LDG.E.EL R7, desc[UR4][R14.64] ;  /* 0x000000040e078981 */ /* 0x000f22000c2e1900 */
[----:B---3--:R-:W-:Y:S02]  /*01e0*/  CS2R R8, SRZ ;  /* 0x0000000000087805 */ /* 0x008fe4000001ff00 */
[C---:B0-----:R-:W-:Y:S01]  /*01f0*/  IMAD.WIDE R16, R11.reuse, 0x4, R16 ;  /* 0x000000040b107825 */ /* 0x041fe200078e0210 */
[----:B------:R0:W3:Y:S03]  /*0200*/  @!P0 LDG.E.EL R6, desc[UR4][R14.64] ;  /* 0x000000040e068981 */ /* 0x0000e6000c2e1900 */
[----:B-1----:R-:W-:Y:S01]  /*0210*/  IMAD.WIDE R18, R11, 0x4, R18 ;  /* 0x000000040b127825 */ /* 0x002fe200078e0212 */
[----:B------:R1:W4:Y:S01]  /*0220*/  @!P0 LDG.E.64 R2, desc[UR4][R12.64] ;  /* 0x000000040c028981 */ /* 0x000322000c1e1b00 */
[----:B------:R-:W-:-:S03]  /*0230*/  CS2R R10, SRZ ;  /* 0x00000000000a7805 */ /* 0x000fc6000001ff00 */
[----:B------:R-:W5:Y:S04]  /*0240*/  @!P0 LDG.E.EL R9, desc[UR4][R18.64] ;  /* 0x0000000412098981 */ /* 0x000f68000c2e1900 */
[----:B------:R-:W5:Y:S04]  /*0250*/  @!P0 LDG.E.EL R10, desc[UR4][R16.64] ;  /* 0x00000004100a8981 */ /* 0x000f68000c2e1900 */
[----:B------:R-:W3:Y:S04]  /*0260*/  @!P0 LDG.E.EL R11, desc[UR4][R16.64] ;  /* 0x00000004100b8981 */ /* 0x000ee8000c2e1900 */
[----:B------:R-:W3:Y:S01]  /*0270*/  @!P0 LDG.E.EL R8, desc[UR4][R18.64] ;  /* 0x0000000412088981 */ /* 0x000ee2000c2e1900 */
[----:B0-----:R-:W-:Y:S01]  /*0280*/  HFMA2.MMA R14, -RZ, RZ, 1.625, 0 ;  /* 0x3e800000ff0e7435 */ /* 0x001fe200000001ff */
[----:B--2---:R-:W-:Y:S01]  /*0290*/  FADD R4, R4, 9.9999997473787516356e-06 ;  /* 0x3727c5ac04047421 */ /* 0x004fe20000000000 */
[----:B------:R-:W-:-:S03]  /*02a0*/  FADD R5, R5, 9.9999997473787516356e-06 ;  /* 0x3727c5ac05057421 */ /* 0x000fc60000000000 */
[----:B-1----:R-:W0:Y:S08]  /*02b0*/  MUFU.SQRT R12, R4 ;  /* 0x00000004000c7308 */ /* 0x002e300000002000 */
[----:B------:R1:W2:Y:S01]  /*02c0*/  MUFU.SQRT R13, R5 ;  /* 0x00000005000d7308 */ /* 0x0002a20000002000 */
[C---:B0-----:R-:W-:Y:S02]  /*02d0*/  FSETP.GT.AND P1, PT, R12.reuse, 8.50705917302346158658e+37, PT ;  /* 0x7e8000000c00780b */ /* 0x041fe40003f24000 */
[----:B------:R-:W-:Y:S01]  /*02e0*/  FSETP.GEU.AND P3, PT, R12, 1.175494350822287508e-38, PT ;  /* 0x008000000c00780b */ /* 0x000fe20003f6e000 */
[----:B-1----:R-:W0:Y:S01]  /*02f0*/  LDC.64 R4, c[0x0][0x238] ;  /* 0x00008e00ff047b82 */ /* 0x002e220000000a00 */
[----:B--2---:R-:W-:-:S02]  /*0300*/  FSETP.GT.AND P2, PT, R13, 8.50705917302346158658e+37, PT ;  /* 0x7e8000000d00780b */ /* 0x004fc40003f44000 */
[----:B------:R-:W-:-:S07]  /*0310*/  FSETP.GEU.AND P4, PT, R13, 1.175494350822287508e-38, PT ;  /* 0x008000000d00780b */ /* 0x000fce0003f8e000 */
[----:B------:R-:W-:-:S04]  /*0320*/  @P1 FMUL R12, R12, 0.25 ;  /* 0x3e8000000c0c1820 */ /* 0x000fc80000400000 */
[----:B------:R-:W-:Y:S01]  /*0330*/  @!P3 FMUL R12, R12, 16777216 ;  /* 0x4b8000000c0cb820 */ /* 0x000fe20000400000 */
[----:B------:R-:W-:-:S04]  /*0340*/  @P2 FMUL R13, R13, 0.25 ;  /* 0x3e8000000d0d2820 */ /* 0x000fc80000400000 */
[----:B------:R-:W-:Y:S01]  /*0350*/  @!P4 FMUL R13, R13, 16777216 ;  /* 0x4b8000000d0dc820 */ /* 0x000fe20000400000 */
[----:B------:R-:W1:Y:S01]  /*0360*/  MUFU.RCP R12, R12 ;  /* 0x0000000c000c7308 */ /* 0x000e620000001000 */
[----:B------:R-:W-:-:S07]  /*0370*/  FSEL R15, R14, 1, P1 ;  /* 0x3f8000000e0f7808 */ /* 0x000fce0000800000 */
[----:B------:R-:W2:Y:S01]  /*0380*/  MUFU.RCP R13, R13 ;  /* 0x0000000d000d7308 */ /* 0x000ea20000001000 */
[----:B------:R-:W-:Y:S01]  /*0390*/  FSEL R14, R14, 1, P2 ;  /* 0x3f8000000e0e7808 */ /* 0x000fe20001000000 */
[----:B------:R-:W-:-:S04]  /*03a0*/  @!P3 FMUL R15, R15, 16777216 ;  /* 0x4b8000000f0fb820 */ /* 0x000fc80000400000 */
[----:B------:R-:W-:Y:S01]  /*03b0*/  @!P4 FMUL R14, R14, 16777216 ;  /* 0x4b8000000e0ec820 */ /* 0x000fe20000400000 */
[----:B----4-:R-:W-:Y:S01]  /*03c0*/  FADD R2, -R7, R2 ;  /* 0x0000000207027221 */ /* 0x010fe20000000100 */
[----:B---3--:R-:W-:Y:S01]  /*03d0*/  FADD R3, -R6, R3 ;  /* 0x0000000306037221 */ /* 0x008fe20000000100 */
[----:B-1----:R-:W-:Y:S01]  /*03e0*/  FMUL R15, R12, R15 ;  /* 0x0000000f0c0f7220 */ /* 0x002fe20000400000 */
[----:B--2---:R-:W-:-:S03]  /*03f0*/  FMUL R14, R13, R14 ;  /* 0x0000000e0d0e7220 */ /* 0x004fc60000400000 */
[----:B------:R-:W-:Y:S01]  /*0400*/  FMUL R2, R2, R15 ;  /* 0x0000000f02027220 */ /* 0x000fe20000400000 */
[----:B------:R-:W-:-:S03]  /*0410*/  FMUL R3, R3, R14 ;  /* 0x0000000e03037220 */ /* 0x000fc60000400000 */
[----:B-----5:R-:W-:Y:S01]  /*0420*/  FFMA R2, R2, R10, R9 ;  /* 0x0000000a02027223 */ /* 0x020fe20000000009 */
[----:B------:R-:W-:-:S04]  /*0430*/  FFMA R3, R3, R11, R8 ;  /* 0x0000000b03037223 */ /* 0x000fc80000000008 */
[----:B------:R-:W-:Y:S02]  /*0440*/  FSETP.GEU.AND P1, PT, R2, RZ, PT ;  /* 0x000000ff0200720b */ /* 0x000fe40003f2e000 */
[C---:B------:R-:W-:Y:S01]  /*0450*/  FSETP.GEU.AND P2, PT, R3.reuse, RZ, PT ;  /* 0x000000ff0300720b */ /* 0x040fe20003f4e000 */
[----:B0-----:R-:W-:Y:S01]  /*0460*/  IMAD.WIDE R4, R0, 0x4, R4 ;  /* 0x0000000400047825 */ /* 0x001fe200078e0204 */
[----:B------:R-:W-:Y:S02]  /*0470*/  FSEL R2, R2, RZ, P1 ;  /* 0x000000ff02027208 */ /* 0x000fe40000800000 */
[----:B------:R-:W-:Y:S01]  /*0480*/  FSEL R3, R3, RZ, P2 ;  /* 0x000000ff03037208 */ /* 0x000fe20001000000 */
[----:B------:R-:W-:Y:S08]  /*0490*/  @P0 EXIT ;  /* 0x000000000000094d */ /* 0x000ff00003800000 */
[----:B------:R-:W-:Y:S01]  /*04a0*/  STG.E.64 desc[UR4][R4.64], R2 ;  /* 0x0000000204007986 */ /* 0x000fe2000c101b04 */
[----:B------:R-:W-:Y:S05]  /*04b0*/  EXIT ;  /* 0x000000000000794d */ /* 0x000fea0003800000 */
.L_x_0:
[----:B------:R-:W-:-:S00]  /*04c0*/  BRA `(.L_x_0) ;  /* 0xfffffffc00fc7947 */ /* 0x000fc0000383ffff */
[----:B------:R-:W-:-:S00]  /*04d0*/  NOP ;  /* 0x0000000000007918 */ /* 0x000fc00000000000 */
        /* <DEDUP_REMOVED lines=10> */
.L_x_1:


//--------------------- .nv.global.init           --------------------------
	.section	.nv.global.init,"aw",@progbits
.nv.global.init:
	.type		_$_str,@object
	.size		_$_str,(_$_str_$_2 - _$_str)
_$_str:
        /*0000*/ 	.byte	0x5f, 0x5f, 0x43, 0x55, 0x44, 0x41, 0x5f, 0x46, 0x54, 0x5a, 0x00
	.type		_$_str_$_2,@object
	.size		_$_str_$_2,(.L_1 - _$_str_$_2)
_$_str_$_2:
        /*000b*/ 	.byte	0x5f, 0x5f, 0x43, 0x55, 0x44, 0x41, 0x5f, 0x50, 0x52, 0x45, 0x43, 0x5f, 0x53, 0x51, 0x52, 0x54
        /*001b*/ 	.byte	0x00
.L_1:


//--------------------- .nv.constant0.triton_poi_fused__native_batch_norm_legit_no_training_relu_72 --------------------------
	.section	.nv.constant0.triton_poi_fused__native_batch_norm_legit_no_training_relu_72,"a",@progbits
	.sectionflags	@""
	.align	4
.nv.constant0.triton_poi_fused__native_batch_norm_legit_no_training_relu_72:
	.zero		580
